//
// Generated by NVIDIA NVVM Compiler
//
// Compiler Build ID: CL-36424714
// Cuda compilation tools, release 13.0, V13.0.88
// Based on NVVM 20.0.0
//

.version 9.0
.target sm_100
.address_size 64

	// .globl	_Z6MatMulPfS_S_

.visible .entry _Z6MatMulPfS_S_(
	.param .u64 .ptr .align 1 _Z6MatMulPfS_S__param_0,
	.param .u64 .ptr .align 1 _Z6MatMulPfS_S__param_1,
	.param .u64 .ptr .align 1 _Z6MatMulPfS_S__param_2
)
{
	.reg .pred 	%p<5>;
	.reg .b32 	%r<13>;
	.reg .b32 	%f<6>;
	.reg .b64 	%rd<15>;

	ld.param.u64 	%rd3, [_Z6MatMulPfS_S__param_0];
	ld.param.u64 	%rd4, [_Z6MatMulPfS_S__param_1];
	ld.param.u64 	%rd5, [_Z6MatMulPfS_S__param_2];
	cvta.to.global.u64 	%rd1, %rd5;
	mov.u32 	%r2, %ntid.x;
	mov.u32 	%r3, %ctaid.x;
	mov.u32 	%r4, %tid.x;
	mad.lo.s32 	%r1, %r2, %r3, %r4;
	setp.gt.s32 	%p1, %r1, 9;
	mul.wide.s32 	%rd6, %r1, 4;
	add.s64 	%rd2, %rd1, %rd6;
	@%p1 bra 	$L__BB0_2;
	mov.b32 	%r5, 0;
	st.global.u32 	[%rd2], %r5;
$L__BB0_2:
	bar.sync 	0;
	setp.gt.s32 	%p2, %r1, 2559;
	@%p2 bra 	$L__BB0_6;
	setp.gt.s32 	%p3, %r1, 9;
	mul.hi.s32 	%r6, %r1, 1717986919;
	shr.u32 	%r7, %r6, 31;
	shr.s32 	%r8, %r6, 2;
	add.s32 	%r9, %r8, %r7;
	mul.lo.s32 	%r10, %r9, 10;
	sub.s32 	%r11, %r1, %r10;
	mul.wide.s32 	%rd7, %r11, 4;
	add.s64 	%rd8, %rd1, %rd7;
	cvta.to.global.u64 	%rd9, %rd3;
	mul.wide.s32 	%rd10, %r9, 4;
	add.s64 	%rd11, %rd9, %rd10;
	ld.global.f32 	%f1, [%rd11];
	cvta.to.global.u64 	%rd12, %rd4;
	add.s64 	%rd14, %rd12, %rd6;
	ld.global.f32 	%f2, [%rd14];
	mul.f32 	%f3, %f1, %f2;
	atom.global.add.f32 	%f4, [%rd8], %f3;
	bar.sync 	0;
	@%p3 bra 	$L__BB0_6;
	ld.global.f32 	%f5, [%rd2];
	setp.geu.f32 	%p4, %f5, 0f00000000;
	@%p4 bra 	$L__BB0_6;
	mov.b32 	%r12, 0;
	st.global.u32 	[%rd2], %r12;
$L__BB0_6:
	ret;

}


// ===== COMPILED SASS (sm_100) =====

	.target	sm_100

	.elftype	@"ET_EXEC"


//--------------------- .note.nv.tkinfo           --------------------------
	.section	.note.nv.tkinfo,"",@"SHT_NOTE"
	.sectionflags	@"SHF_NOTE_NV_TKINFO"
	.tkinfo
        /*0018*/ 	.word	0x00000002
        /*0030*/ 	.string	""
        /*0030*/ 	.string	"ptxas"
        /*0030*/ 	.string	"Cuda compilation tools, release 13.0, V13.0.88"
        /*0030*/ 	.string	"Build cuda_13.0.r13.0/compiler.36424714_0"
        /*0030*/ 	.string	"-arch sm_100 -m 64 "



//--------------------- .note.nv.cuinfo           --------------------------
	.section	.note.nv.cuinfo,"",@"SHT_NOTE"
	.sectionflags	@"SHF_NOTE_NV_CUINFO"
        /*0018*/ 	.short	0x0002
        /*001a*/ 	.short	0x0064
        /*001c*/ 	.short	0x0082
	.zero		2


//--------------------- .nv.info                  --------------------------
	.section	.nv.info,"",@"SHT_CUDA_INFO"
	.align	4


	//----- nvinfo : EIATTR_REGCOUNT
	.align		4
        /*0000*/ 	.byte	0x04, 0x2f
        /*0002*/ 	.short	(.L_1 - .L_0)
	.align		4
.L_0:
        /*0004*/ 	.word	index@(_Z6MatMulPfS_S_)
        /*0008*/ 	.word	0x00000010


	//----- nvinfo : EIATTR_FRAME_SIZE
	.align		4
.L_1:
        /*000c*/ 	.byte	0x04, 0x11
        /*000e*/ 	.short	(.L_3 - .L_2)
	.align		4
.L_2:
        /*0010*/ 	.word	index@(_Z6MatMulPfS_S_)
        /*0014*/ 	.word	0x00000000


	//----- nvinfo : EIATTR_MIN_STACK_SIZE
	.align		4
.L_3:
        /*0018*/ 	.byte	0x04, 0x12
        /*001a*/ 	.short	(.L_5 - .L_4)
	.align		4
.L_4:
        /*001c*/ 	.word	index@(_Z6MatMulPfS_S_)
        /*0020*/ 	.word	0x00000000
.L_5:


//--------------------- .nv.compat                --------------------------
	.section	.nv.compat,"",@"SHT_CUDA_COMPAT_INFO"
	.align	4
        /*0000*/ 	.byte	0x02, 0x09, 0x00, 0x00, 0x02, 0x02, 0x01, 0x00, 0x02, 0x05, 0x05, 0x00, 0x03, 0x07, 0x01, 0x01
        /*0010*/ 	.byte	0x02, 0x03, 0x00, 0x00, 0x02, 0x06, 0x01, 0x00, 0x04, 0x0b, 0x08, 0x00, 0x09, 0x00, 0x00, 0x00
        /*0020*/ 	.byte	0x00, 0x00, 0x00, 0x00


//--------------------- .nv.info._Z6MatMulPfS_S_  --------------------------
	.section	.nv.info._Z6MatMulPfS_S_,"",@"SHT_CUDA_INFO"
	.sectionflags	@""
	.align	4


	//----- nvinfo : EIATTR_CUDA_API_VERSION
	.align		4
        /*0000*/ 	.byte	0x04, 0x37
        /*0002*/ 	.short	(.L_7 - .L_6)
.L_6:
        /*0004*/ 	.word	0x00000082


	//----- nvinfo : EIATTR_KPARAM_INFO
	.align		4
.L_7:
        /*0008*/ 	.byte	0x04, 0x17
        /*000a*/ 	.short	(.L_9 - .L_8)
.L_8:
        /*000c*/ 	.word	0x00000000
        /*0010*/ 	.short	0x0002
        /*0012*/ 	.short	0x0010
        /*0014*/ 	.byte	0x00, 0xf5, 0x21, 0x00


	//----- nvinfo : EIATTR_KPARAM_INFO
	.align		4
.L_9:
        /*0018*/ 	.byte	0x04, 0x17
        /*001a*/ 	.short	(.L_11 - .L_10)
.L_10:
        /*001c*/ 	.word	0x00000000
        /*0020*/ 	.short	0x0001
        /*0022*/ 	.short	0x0008
        /*0024*/ 	.byte	0x00, 0xf5, 0x21, 0x00


	//----- nvinfo : EIATTR_KPARAM_INFO
	.align		4
.L_11:
        /*0028*/ 	.byte	0x04, 0x17
        /*002a*/ 	.short	(.L_13 - .L_12)
.L_12:
        /*002c*/ 	.word	0x00000000
        /*0030*/ 	.short	0x0000
        /*0032*/ 	.short	0x0000
        /*0034*/ 	.byte	0x00, 0xf5, 0x21, 0x00


	//----- nvinfo : EIATTR_SPARSE_MMA_MASK
	.align		4
.L_13:
        /*0038*/ 	.byte	0x03, 0x50
        /*003a*/ 	.short	0x0000


	//----- nvinfo : EIATTR_MAXREG_COUNT
	.align		4
        /*003c*/ 	.byte	0x03, 0x1b
        /*003e*/ 	.short	0x00ff


	//----- nvinfo : EIATTR_NUM_BARRIERS
	.align		4
        /*0040*/ 	.byte	0x02, 0x4c
        /*0042*/ 	.byte	0x01
	.zero		1


	//----- nvinfo : EIATTR_MERCURY_ISA_VERSION
	.align		4
        /*0044*/ 	.byte	0x03, 0x5f
        /*0046*/ 	.short	0x0101


	//----- nvinfo : EIATTR_VRC_CTA_INIT_COUNT
	.align		4
        /*0048*/ 	.byte	0x02, 0x4a
	.zero		1
	.zero		1


	//----- nvinfo : EIATTR_EXIT_INSTR_OFFSETS
	.align		4
        /*004c*/ 	.byte	0x04, 0x1c
        /*004e*/ 	.short	(.L_15 - .L_14)


	//   ....[0]....
.L_14:
        /*0050*/ 	.word	0x000000c0


	//   ....[1]....
        /*0054*/ 	.word	0x000001b0


	//   ....[2]....
        /*0058*/ 	.word	0x000001e0


	//   ....[3]....
        /*005c*/ 	.word	0x00000200


	//----- nvinfo : EIATTR_CBANK_PARAM_SIZE
	.align		4
.L_15:
        /*0060*/ 	.byte	0x03, 0x19
        /*0062*/ 	.short	0x0018


	//----- nvinfo : EIATTR_PARAM_CBANK
	.align		4
        /*0064*/ 	.byte	0x04, 0x0a
        /*0066*/ 	.short	(.L_17 - .L_16)
	.align		4
.L_16:
        /*0068*/ 	.word	index@(.nv.constant0._Z6MatMulPfS_S_)
        /*006c*/ 	.short	0x0380
        /*006e*/ 	.short	0x0018


	//----- nvinfo : EIATTR_SW_WAR
	.align		4
.L_17:
        /*0070*/ 	.byte	0x04, 0x36
        /*0072*/ 	.short	(.L_19 - .L_18)
.L_18:
        /*0074*/ 	.word	0x00000008
.L_19:


//--------------------- .nv.callgraph             --------------------------
	.section	.nv.callgraph,"",@"SHT_CUDA_CALLGRAPH"
	.align	4
	.sectionentsize	8
	.align		4
        /*0000*/ 	.word	0x00000000
	.align		4
        /*0004*/ 	.word	0xffffffff
	.align		4
        /*0008*/ 	.word	0x00000000
	.align		4
        /*000c*/ 	.word	0xfffffffe
	.align		4
        /*0010*/ 	.word	0x00000000
	.align		4
        /*0014*/ 	.word	0xfffffffd
	.align		4
        /*0018*/ 	.word	0x00000000
	.align		4
        /*001c*/ 	.word	0xfffffffc


//--------------------- .text._Z6MatMulPfS_S_     --------------------------
	.section	.text._Z6MatMulPfS_S_,"ax",@progbits
	.align	128
        .global         _Z6MatMulPfS_S_
        .type           _Z6MatMulPfS_S_,@function
        .size           _Z6MatMulPfS_S_,(.L_x_1 - _Z6MatMulPfS_S_)
        .other          _Z6MatMulPfS_S_,@"STO_CUDA_ENTRY STV_DEFAULT"
_Z6MatMulPfS_S_:
.text._Z6MatMulPfS_S_:
[----:B------:R-:W-:Y:S01]  /*0000*/  LDC R1, c[0x0][0x37c] ;  /* 0x0000df00ff017b82 */ /* 0x000fe20000000800 */
[----:B------:R-:W0:Y:S01]  /*0010*/  S2R R9, SR_CTAID.X ;  /* 0x0000000000097919 */ /* 0x000e220000002500 */
[----:B------:R-:W0:Y:S06]  /*0020*/  LDCU UR6, c[0x0][0x360] ;  /* 0x00006c00ff0677ac */ /* 0x000e2c0008000800 */
[----:B------:R-:W1:Y:S01]  /*0030*/  LDC.64 R2, c[0x0][0x390] ;  /* 0x0000e400ff027b82 */ /* 0x000e620000000a00 */
[----:B------:R-:W0:Y:S01]  /*0040*/  S2R R0, SR_TID.X ;  /* 0x0000000000007919 */ /* 0x000e220000002100 */
[----:B------:R-:W2:Y:S01]  /*0050*/  LDCU.64 UR4, c[0x0][0x358] ;  /* 0x00006b00ff0477ac */ /* 0x000ea20008000a00 */
[----:B0-----:R-:W-:-:S04]  /*0060*/  IMAD R9, R9, UR6, R0 ;  /* 0x0000000609097c24 */ /* 0x001fc8000f8e0200 */
[C---:B-1----:R-:W-:Y:S01]  /*0070*/  IMAD.WIDE R12, R9.reuse, 0x4, R2 ;  /* 0x00000004090c7825 */ /* 0x042fe200078e0202 */
[C---:B------:R-:W-:Y:S02]  /*0080*/  ISETP.GT.AND P0, PT, R9.reuse, 0x9, PT ;  /* 0x000000090900780c */ /* 0x040fe40003f04270 */
[----:B------:R-:W-:-:S11]  /*0090*/  ISETP.GT.AND P1, PT, R9, 0x9ff, PT ;  /* 0x000009ff0900780c */ /* 0x000fd60003f24270 */
[----:B--2---:R0:W-:Y:S01]  /*00a0*/  @!P0 STG.E desc[UR4][R12.64], RZ ;  /* 0x000000ff0c008986 */ /* 0x0041e2000c101904 */
[----:B------:R-:W-:Y:S06]  /*00b0*/  BAR.SYNC.DEFER_BLOCKING 0x0 ;  /* 0x0000000000007b1d */ /* 0x000fec0000010000 */
[----:B------:R-:W-:Y:S05]  /*00c0*/  @P1 EXIT ;  /* 0x000000000000194d */ /* 0x000fea0003800000 */
[----:B------:R-:W1:Y:S01]  /*00d0*/  LDC.64 R6, c[0x0][0x388] ;  /* 0x0000e200ff067b82 */ /* 0x000e620000000a00 */
[----:B------:R-:W-:-:S05]  /*00e0*/  IMAD.HI R0, R9, 0x66666667, RZ ;  /* 0x6666666709007827 */ /* 0x000fca00078e02ff */
[----:B------:R-:W-:Y:S02]  /*00f0*/  SHF.R.U32.HI R11, RZ, 0x1f, R0 ;  /* 0x0000001fff0b7819 */ /* 0x000fe40000011600 */
[----:B------:R-:W2:Y:S02]  /*0100*/  LDC.64 R4, c[0x0][0x380] ;  /* 0x0000e000ff047b82 */ /* 0x000ea40000000a00 */
[----:B------:R-:W-:Y:S01]  /*0110*/  LEA.HI.SX32 R11, R0, R11, 0x1e ;  /* 0x0000000b000b7211 */ /* 0x000fe200078ff2ff */
[----:B-1----:R-:W-:-:S06]  /*0120*/  IMAD.WIDE R6, R9, 0x4, R6 ;  /* 0x0000000409067825 */ /* 0x002fcc00078e0206 */
[----:B------:R-:W3:Y:S01]  /*0130*/  LDG.E R7, desc[UR4][R6.64] ;  /* 0x0000000406077981 */ /* 0x000ee2000c1e1900 */
[----:B--2---:R-:W-:-:S06]  /*0140*/  IMAD.WIDE R4, R11, 0x4, R4 ;  /* 0x000000040b047825 */ /* 0x004fcc00078e0204 */
[----:B------:R-:W3:Y:S01]  /*0150*/  LDG.E R4, desc[UR4][R4.64] ;  /* 0x0000000404047981 */ /* 0x000ee2000c1e1900 */
[----:B------:R-:W-:-:S04]  /*0160*/  IMAD R9, R11, -0xa, R9 ;  /* 0xfffffff60b097824 */ /* 0x000fc800078e0209 */
[----:B------:R-:W-:-:S04]  /*0170*/  IMAD.WIDE R2, R9, 0x4, R2 ;  /* 0x0000000409027825 */ /* 0x000fc800078e0202 */
[----:B---3--:R-:W-:-:S05]  /*0180*/  FMUL R9, R4, R7 ;  /* 0x0000000704097220 */ /* 0x008fca0000400000 */
[----:B------:R1:W-:Y:S01]  /*0190*/  REDG.E.ADD.F32.FTZ.RN.STRONG.GPU desc[UR4][R2.64], R9 ;  /* 0x00000009020079a6 */ /* 0x0003e2000c12f304 */
[----:B------:R-:W-:Y:S06]  /*01a0*/  BAR.SYNC.DEFER_BLOCKING 0x0 ;  /* 0x0000000000007b1d */ /* 0x000fec0000010000 */
[----:B------:R-:W-:Y:S05]  /*01b0*/  @P0 EXIT ;  /* 0x000000000000094d */ /* 0x000fea0003800000 */
[----:B------:R-:W2:Y:S02]  /*01c0*/  LDG.E R0, desc[UR4][R12.64] ;  /* 0x000000040c007981 */ /* 0x000ea4000c1e1900 */
[----:B--2---:R-:W-:-:S13]  /*01d0*/  FSETP.GEU.AND P0, PT, R0, RZ, PT ;  /* 0x000000ff0000720b */ /* 0x004fda0003f0e000 */
[----:B------:R-:W-:Y:S05]  /*01e0*/  @P0 EXIT ;  /* 0x000000000000094d */ /* 0x000fea0003800000 */
[----:B------:R-:W-:Y:S01]  /*01f0*/  STG.E desc[UR4][R12.64], RZ ;  /* 0x000000ff0c007986 */ /* 0x000fe2000c101904 */
[----:B------:R-:W-:Y:S05]  /*0200*/  EXIT ;  /* 0x000000000000794d */ /* 0x000fea0003800000 */
.L_x_0:
[----:B------:R-:W-:-:S00]  /*0210*/  BRA `(.L_x_0) ;  /* 0xfffffffc00fc7947 */ /* 0x000fc0000383ffff */
[----:B------:R-:W-:-:S00]  /*0220*/  NOP ;  /* 0x0000000000007918 */ /* 0x000fc00000000000 */
        /* <DEDUP_REMOVED lines=13> */
.L_x_1:


//--------------------- .nv.shared.reserved.0     --------------------------
	.section	.nv.shared.reserved.0,"aw",@nobits
	.weak		__nv_reservedSMEM_offset_0_alias
	.size		__nv_reservedSMEM_offset_0_alias, 0, 64
	.other		__nv_reservedSMEM_offset_0_alias,@"STO_CUDA_RESERVED_SHARED STV_DEFAULT"
__nv_reservedSMEM_offset_0_alias:
	.zero		0
	.zero		64


//--------------------- .nv.constant0._Z6MatMulPfS_S_ --------------------------
	.section	.nv.constant0._Z6MatMulPfS_S_,"a",@progbits
	.sectionflags	@""
	.align	4
.nv.constant0._Z6MatMulPfS_S_:
	.zero		920


//--------------------- SYMBOLS --------------------------

	.type		.nv.reservedSmem.offset0,@object
	.size		.nv.reservedSmem.offset0,0x4
